//
// Generated by NVIDIA NVVM Compiler
//
// Compiler Build ID: CL-36424714
// Cuda compilation tools, release 13.0, V13.0.88
// Based on NVVM 20.0.0
//

.version 9.0
.target sm_100
.address_size 64

	// .globl	_Z14sumArraysOnGPUPfS_S_i

.visible .entry _Z14sumArraysOnGPUPfS_S_i(
	.param .u64 .ptr .align 1 _Z14sumArraysOnGPUPfS_S_i_param_0,
	.param .u64 .ptr .align 1 _Z14sumArraysOnGPUPfS_S_i_param_1,
	.param .u64 .ptr .align 1 _Z14sumArraysOnGPUPfS_S_i_param_2,
	.param .u32 _Z14sumArraysOnGPUPfS_S_i_param_3
)
{
	.reg .pred 	%p<2>;
	.reg .b32 	%r<6>;
	.reg .b32 	%f<4>;
	.reg .b64 	%rd<11>;

	ld.param.u64 	%rd1, [_Z14sumArraysOnGPUPfS_S_i_param_0];
	ld.param.u64 	%rd2, [_Z14sumArraysOnGPUPfS_S_i_param_1];
	ld.param.u64 	%rd3, [_Z14sumArraysOnGPUPfS_S_i_param_2];
	ld.param.u32 	%r2, [_Z14sumArraysOnGPUPfS_S_i_param_3];
	mov.u32 	%r3, %ctaid.x;
	mov.u32 	%r4, %ntid.x;
	mov.u32 	%r5, %tid.x;
	mad.lo.s32 	%r1, %r3, %r4, %r5;
	setp.ge.s32 	%p1, %r1, %r2;
	@%p1 bra 	$L__BB0_2;
	cvta.to.global.u64 	%rd4, %rd1;
	cvta.to.global.u64 	%rd5, %rd2;
	cvta.to.global.u64 	%rd6, %rd3;
	mul.wide.s32 	%rd7, %r1, 4;
	add.s64 	%rd8, %rd4, %rd7;
	ld.global.f32 	%f1, [%rd8];
	add.s64 	%rd9, %rd5, %rd7;
	ld.global.f32 	%f2, [%rd9];
	add.f32 	%f3, %f1, %f2;
	add.s64 	%rd10, %rd6, %rd7;
	st.global.f32 	[%rd10], %f3;
$L__BB0_2:
	ret;

}
	// .globl	_Z24sumArraysOnGPUDivergencePfS_S_i
.visible .entry _Z24sumArraysOnGPUDivergencePfS_S_i(
	.param .u64 .ptr .align 1 _Z24sumArraysOnGPUDivergencePfS_S_i_param_0,
	.param .u64 .ptr .align 1 _Z24sumArraysOnGPUDivergencePfS_S_i_param_1,
	.param .u64 .ptr .align 1 _Z24sumArraysOnGPUDivergencePfS_S_i_param_2,
	.param .u32 _Z24sumArraysOnGPUDivergencePfS_S_i_param_3
)
{
	.reg .pred 	%p<2>;
	.reg .b32 	%r<6>;
	.reg .b32 	%f<4>;
	.reg .b64 	%rd<11>;

	ld.param.u64 	%rd1, [_Z24sumArraysOnGPUDivergencePfS_S_i_param_0];
	ld.param.u64 	%rd2, [_Z24sumArraysOnGPUDivergencePfS_S_i_param_1];
	ld.param.u64 	%rd3, [_Z24sumArraysOnGPUDivergencePfS_S_i_param_2];
	ld.param.u32 	%r2, [_Z24sumArraysOnGPUDivergencePfS_S_i_param_3];
	mov.u32 	%r3, %ctaid.x;
	mov.u32 	%r4, %ntid.x;
	mov.u32 	%r5, %tid.x;
	mad.lo.s32 	%r1, %r3, %r4, %r5;
	setp.ge.s32 	%p1, %r1, %r2;
	@%p1 bra 	$L__BB1_2;
	cvta.to.global.u64 	%rd4, %rd1;
	cvta.to.global.u64 	%rd5, %rd2;
	cvta.to.global.u64 	%rd6, %rd3;
	mul.wide.s32 	%rd7, %r1, 4;
	add.s64 	%rd8, %rd4, %rd7;
	ld.global.f32 	%f1, [%rd8];
	add.s64 	%rd9, %rd5, %rd7;
	ld.global.f32 	%f2, [%rd9];
	add.f32 	%f3, %f1, %f2;
	add.s64 	%rd10, %rd6, %rd7;
	st.global.f32 	[%rd10], %f3;
$L__BB1_2:
	ret;

}
	// .globl	_Z20sumArraysOnGPUOffsetPfS_S_i
.visible .entry _Z20sumArraysOnGPUOffsetPfS_S_i(
	.param .u64 .ptr .align 1 _Z20sumArraysOnGPUOffsetPfS_S_i_param_0,
	.param .u64 .ptr .align 1 _Z20sumArraysOnGPUOffsetPfS_S_i_param_1,
	.param .u64 .ptr .align 1 _Z20sumArraysOnGPUOffsetPfS_S_i_param_2,
	.param .u32 _Z20sumArraysOnGPUOffsetPfS_S_i_param_3
)
{
	.reg .pred 	%p<2>;
	.reg .b32 	%r<7>;
	.reg .b32 	%f<4>;
	.reg .b64 	%rd<11>;

	ld.param.u64 	%rd1, [_Z20sumArraysOnGPUOffsetPfS_S_i_param_0];
	ld.param.u64 	%rd2, [_Z20sumArraysOnGPUOffsetPfS_S_i_param_1];
	ld.param.u64 	%rd3, [_Z20sumArraysOnGPUOffsetPfS_S_i_param_2];
	ld.param.u32 	%r2, [_Z20sumArraysOnGPUOffsetPfS_S_i_param_3];
	mov.u32 	%r3, %ctaid.x;
	mov.u32 	%r4, %ntid.x;
	mov.u32 	%r5, %tid.x;
	mad.lo.s32 	%r1, %r3, %r4, %r5;
	add.s32 	%r6, %r1, 10;
	setp.ge.s32 	%p1, %r6, %r2;
	@%p1 bra 	$L__BB2_2;
	cvta.to.global.u64 	%rd4, %rd1;
	cvta.to.global.u64 	%rd5, %rd2;
	cvta.to.global.u64 	%rd6, %rd3;
	mul.wide.s32 	%rd7, %r1, 4;
	add.s64 	%rd8, %rd4, %rd7;
	ld.global.f32 	%f1, [%rd8+40];
	add.s64 	%rd9, %rd5, %rd7;
	ld.global.f32 	%f2, [%rd9+40];
	add.f32 	%f3, %f1, %f2;
	add.s64 	%rd10, %rd6, %rd7;
	st.global.f32 	[%rd10+20], %f3;
$L__BB2_2:
	ret;

}
	// .globl	_Z27sumArraysOnGPUNoCoalescencePfS_S_i
.visible .entry _Z27sumArraysOnGPUNoCoalescencePfS_S_i(
	.param .u64 .ptr .align 1 _Z27sumArraysOnGPUNoCoalescencePfS_S_i_param_0,
	.param .u64 .ptr .align 1 _Z27sumArraysOnGPUNoCoalescencePfS_S_i_param_1,
	.param .u64 .ptr .align 1 _Z27sumArraysOnGPUNoCoalescencePfS_S_i_param_2,
	.param .u32 _Z27sumArraysOnGPUNoCoalescencePfS_S_i_param_3
)
{
	.reg .pred 	%p<2>;
	.reg .b32 	%r<6>;
	.reg .b32 	%f<4>;
	.reg .b64 	%rd<11>;

	ld.param.u64 	%rd1, [_Z27sumArraysOnGPUNoCoalescencePfS_S_i_param_0];
	ld.param.u64 	%rd2, [_Z27sumArraysOnGPUNoCoalescencePfS_S_i_param_1];
	ld.param.u64 	%rd3, [_Z27sumArraysOnGPUNoCoalescencePfS_S_i_param_2];
	ld.param.u32 	%r2, [_Z27sumArraysOnGPUNoCoalescencePfS_S_i_param_3];
	mov.u32 	%r3, %tid.x;
	mov.u32 	%r4, %ntid.x;
	mov.u32 	%r5, %ctaid.x;
	mad.lo.s32 	%r1, %r3, %r4, %r5;
	setp.ge.s32 	%p1, %r1, %r2;
	@%p1 bra 	$L__BB3_2;
	cvta.to.global.u64 	%rd4, %rd1;
	cvta.to.global.u64 	%rd5, %rd2;
	cvta.to.global.u64 	%rd6, %rd3;
	mul.wide.s32 	%rd7, %r1, 4;
	add.s64 	%rd8, %rd4, %rd7;
	ld.global.f32 	%f1, [%rd8];
	add.s64 	%rd9, %rd5, %rd7;
	ld.global.f32 	%f2, [%rd9];
	add.f32 	%f3, %f1, %f2;
	add.s64 	%rd10, %rd6, %rd7;
	st.global.f32 	[%rd10], %f3;
$L__BB3_2:
	ret;

}


// ===== COMPILED SASS (sm_100) =====

	.target	sm_100

	.elftype	@"ET_EXEC"


//--------------------- .note.nv.tkinfo           --------------------------
	.section	.note.nv.tkinfo,"",@"SHT_NOTE"
	.sectionflags	@"SHF_NOTE_NV_TKINFO"
	.tkinfo
        /*0018*/ 	.word	0x00000002
        /*0030*/ 	.string	""
        /*0030*/ 	.string	"ptxas"
        /*0030*/ 	.string	"Cuda compilation tools, release 13.0, V13.0.88"
        /*0030*/ 	.string	"Build cuda_13.0.r13.0/compiler.36424714_0"
        /*0030*/ 	.string	"-arch sm_100 -m 64 "



//--------------------- .note.nv.cuinfo           --------------------------
	.section	.note.nv.cuinfo,"",@"SHT_NOTE"
	.sectionflags	@"SHF_NOTE_NV_CUINFO"
        /*0018*/ 	.short	0x0002
        /*001a*/ 	.short	0x0064
        /*001c*/ 	.short	0x0082
	.zero		2


//--------------------- .nv.info                  --------------------------
	.section	.nv.info,"",@"SHT_CUDA_INFO"
	.align	4


	//----- nvinfo : EIATTR_REGCOUNT
	.align		4
        /*0000*/ 	.byte	0x04, 0x2f
        /*0002*/ 	.short	(.L_1 - .L_0)
	.align		4
.L_0:
        /*0004*/ 	.word	index@(_Z14sumArraysOnGPUPfS_S_i)
        /*0008*/ 	.word	0x0000000c


	//----- nvinfo : EIATTR_FRAME_SIZE
	.align		4
.L_1:
        /*000c*/ 	.byte	0x04, 0x11
        /*000e*/ 	.short	(.L_3 - .L_2)
	.align		4
.L_2:
        /*0010*/ 	.word	index@(_Z14sumArraysOnGPUPfS_S_i)
        /*0014*/ 	.word	0x00000000


	//----- nvinfo : EIATTR_REGCOUNT
	.align		4
.L_3:
        /*0018*/ 	.byte	0x04, 0x2f
        /*001a*/ 	.short	(.L_5 - .L_4)
	.align		4
.L_4:
        /*001c*/ 	.word	index@(_Z24sumArraysOnGPUDivergencePfS_S_i)
        /*0020*/ 	.word	0x0000000c


	//----- nvinfo : EIATTR_FRAME_SIZE
	.align		4
.L_5:
        /*0024*/ 	.byte	0x04, 0x11
        /*0026*/ 	.short	(.L_7 - .L_6)
	.align		4
.L_6:
        /*0028*/ 	.word	index@(_Z24sumArraysOnGPUDivergencePfS_S_i)
        /*002c*/ 	.word	0x00000000


	//----- nvinfo : EIATTR_REGCOUNT
	.align		4
.L_7:
        /*0030*/ 	.byte	0x04, 0x2f
        /*0032*/ 	.short	(.L_9 - .L_8)
	.align		4
.L_8:
        /*0034*/ 	.word	index@(_Z20sumArraysOnGPUOffsetPfS_S_i)
        /*0038*/ 	.word	0x0000000c


	//----- nvinfo : EIATTR_FRAME_SIZE
	.align		4
.L_9:
        /*003c*/ 	.byte	0x04, 0x11
        /*003e*/ 	.short	(.L_11 - .L_10)
	.align		4
.L_10:
        /*0040*/ 	.word	index@(_Z20sumArraysOnGPUOffsetPfS_S_i)
        /*0044*/ 	.word	0x00000000


	//----- nvinfo : EIATTR_REGCOUNT
	.align		4
.L_11:
        /*0048*/ 	.byte	0x04, 0x2f
        /*004a*/ 	.short	(.L_13 - .L_12)
	.align		4
.L_12:
        /*004c*/ 	.word	index@(_Z27sumArraysOnGPUNoCoalescencePfS_S_i)
        /*0050*/ 	.word	0x0000000c


	//----- nvinfo : EIATTR_FRAME_SIZE
	.align		4
.L_13:
        /*0054*/ 	.byte	0x04, 0x11
        /*0056*/ 	.short	(.L_15 - .L_14)
	.align		4
.L_14:
        /*0058*/ 	.word	index@(_Z27sumArraysOnGPUNoCoalescencePfS_S_i)
        /*005c*/ 	.word	0x00000000


	//----- nvinfo : EIATTR_MIN_STACK_SIZE
	.align		4
.L_15:
        /*0060*/ 	.byte	0x04, 0x12
        /*0062*/ 	.short	(.L_17 - .L_16)
	.align		4
.L_16:
        /*0064*/ 	.word	index@(_Z27sumArraysOnGPUNoCoalescencePfS_S_i)
        /*0068*/ 	.word	0x00000000


	//----- nvinfo : EIATTR_MIN_STACK_SIZE
	.align		4
.L_17:
        /*006c*/ 	.byte	0x04, 0x12
        /*006e*/ 	.short	(.L_19 - .L_18)
	.align		4
.L_18:
        /*0070*/ 	.word	index@(_Z20sumArraysOnGPUOffsetPfS_S_i)
        /*0074*/ 	.word	0x00000000


	//----- nvinfo : EIATTR_MIN_STACK_SIZE
	.align		4
.L_19:
        /*0078*/ 	.byte	0x04, 0x12
        /*007a*/ 	.short	(.L_21 - .L_20)
	.align		4
.L_20:
        /*007c*/ 	.word	index@(_Z24sumArraysOnGPUDivergencePfS_S_i)
        /*0080*/ 	.word	0x00000000


	//----- nvinfo : EIATTR_MIN_STACK_SIZE
	.align		4
.L_21:
        /*0084*/ 	.byte	0x04, 0x12
        /*0086*/ 	.short	(.L_23 - .L_22)
	.align		4
.L_22:
        /*0088*/ 	.word	index@(_Z14sumArraysOnGPUPfS_S_i)
        /*008c*/ 	.word	0x00000000
.L_23:


//--------------------- .nv.compat                --------------------------
	.section	.nv.compat,"",@"SHT_CUDA_COMPAT_INFO"
	.align	4
        /*0000*/ 	.byte	0x02, 0x09, 0x00, 0x00, 0x02, 0x02, 0x01, 0x00, 0x02, 0x05, 0x05, 0x00, 0x03, 0x07, 0x01, 0x01
        /*0010*/ 	.byte	0x02, 0x03, 0x00, 0x00, 0x02, 0x06, 0x01, 0x00, 0x04, 0x0b, 0x08, 0x00, 0x09, 0x00, 0x00, 0x00
        /*0020*/ 	.byte	0x00, 0x00, 0x00, 0x00


//--------------------- .nv.info._Z27sumArraysOnGPUNoCoalescencePfS_S_i --------------------------
	.section	.nv.info._Z27sumArraysOnGPUNoCoalescencePfS_S_i,"",@"SHT_CUDA_INFO"
	.sectionflags	@""
	.align	4


	//----- nvinfo : EIATTR_CUDA_API_VERSION
	.align		4
        /*0000*/ 	.byte	0x04, 0x37
        /*0002*/ 	.short	(.L_25 - .L_24)
.L_24:
        /*0004*/ 	.word	0x00000082


	//----- nvinfo : EIATTR_KPARAM_INFO
	.align		4
.L_25:
        /*0008*/ 	.byte	0x04, 0x17
        /*000a*/ 	.short	(.L_27 - .L_26)
.L_26:
        /*000c*/ 	.word	0x00000000
        /*0010*/ 	.short	0x0003
        /*0012*/ 	.short	0x0018
        /*0014*/ 	.byte	0x00, 0xf0, 0x11, 0x00


	//----- nvinfo : EIATTR_KPARAM_INFO
	.align		4
.L_27:
        /*0018*/ 	.byte	0x04, 0x17
        /*001a*/ 	.short	(.L_29 - .L_28)
.L_28:
        /*001c*/ 	.word	0x00000000
        /*0020*/ 	.short	0x0002
        /*0022*/ 	.short	0x0010
        /*0024*/ 	.byte	0x00, 0xf5, 0x21, 0x00


	//----- nvinfo : EIATTR_KPARAM_INFO
	.align		4
.L_29:
        /*0028*/ 	.byte	0x04, 0x17
        /*002a*/ 	.short	(.L_31 - .L_30)
.L_30:
        /*002c*/ 	.word	0x00000000
        /*0030*/ 	.short	0x0001
        /*0032*/ 	.short	0x0008
        /*0034*/ 	.byte	0x00, 0xf5, 0x21, 0x00


	//----- nvinfo : EIATTR_KPARAM_INFO
	.align		4
.L_31:
        /*0038*/ 	.byte	0x04, 0x17
        /*003a*/ 	.short	(.L_33 - .L_32)
.L_32:
        /*003c*/ 	.word	0x00000000
        /*0040*/ 	.short	0x0000
        /*0042*/ 	.short	0x0000
        /*0044*/ 	.byte	0x00, 0xf5, 0x21, 0x00


	//----- nvinfo : EIATTR_SPARSE_MMA_MASK
	.align		4
.L_33:
        /*0048*/ 	.byte	0x03, 0x50
        /*004a*/ 	.short	0x0000


	//----- nvinfo : EIATTR_MAXREG_COUNT
	.align		4
        /*004c*/ 	.byte	0x03, 0x1b
        /*004e*/ 	.short	0x00ff


	//----- nvinfo : EIATTR_MERCURY_ISA_VERSION
	.align		4
        /*0050*/ 	.byte	0x03, 0x5f
        /*0052*/ 	.short	0x0101


	//----- nvinfo : EIATTR_VRC_CTA_INIT_COUNT
	.align		4
        /*0054*/ 	.byte	0x02, 0x4a
	.zero		1
	.zero		1


	//----- nvinfo : EIATTR_EXIT_INSTR_OFFSETS
	.align		4
        /*0058*/ 	.byte	0x04, 0x1c
        /*005a*/ 	.short	(.L_35 - .L_34)


	//   ....[0]....
.L_34:
        /*005c*/ 	.word	0x00000070


	//   ....[1]....
        /*0060*/ 	.word	0x00000130


	//----- nvinfo : EIATTR_CBANK_PARAM_SIZE
	.align		4
.L_35:
        /*0064*/ 	.byte	0x03, 0x19
        /*0066*/ 	.short	0x001c


	//----- nvinfo : EIATTR_PARAM_CBANK
	.align		4
        /*0068*/ 	.byte	0x04, 0x0a
        /*006a*/ 	.short	(.L_37 - .L_36)
	.align		4
.L_36:
        /*006c*/ 	.word	index@(.nv.constant0._Z27sumArraysOnGPUNoCoalescencePfS_S_i)
        /*0070*/ 	.short	0x0380
        /*0072*/ 	.short	0x001c


	//----- nvinfo : EIATTR_SW_WAR
	.align		4
.L_37:
        /*0074*/ 	.byte	0x04, 0x36
        /*0076*/ 	.short	(.L_39 - .L_38)
.L_38:
        /*0078*/ 	.word	0x00000008
.L_39:


//--------------------- .nv.info._Z20sumArraysOnGPUOffsetPfS_S_i --------------------------
	.section	.nv.info._Z20sumArraysOnGPUOffsetPfS_S_i,"",@"SHT_CUDA_INFO"
	.sectionflags	@""
	.align	4


	//----- nvinfo : EIATTR_CUDA_API_VERSION
	.align		4
        /*0000*/ 	.byte	0x04, 0x37
        /*0002*/ 	.short	(.L_41 - .L_40)
.L_40:
        /*0004*/ 	.word	0x00000082


	//----- nvinfo : EIATTR_KPARAM_INFO
	.align		4
.L_41:
        /*0008*/ 	.byte	0x04, 0x17
        /*000a*/ 	.short	(.L_43 - .L_42)
.L_42:
        /*000c*/ 	.word	0x00000000
        /*0010*/ 	.short	0x0003
        /*0012*/ 	.short	0x0018
        /*0014*/ 	.byte	0x00, 0xf0, 0x11, 0x00


	//----- nvinfo : EIATTR_KPARAM_INFO
	.align		4
.L_43:
        /*0018*/ 	.byte	0x04, 0x17
        /*001a*/ 	.short	(.L_45 - .L_44)
.L_44:
        /*001c*/ 	.word	0x00000000
        /*0020*/ 	.short	0x0002
        /*0022*/ 	.short	0x0010
        /*0024*/ 	.byte	0x00, 0xf5, 0x21, 0x00


	//----- nvinfo : EIATTR_KPARAM_INFO
	.align		4
.L_45:
        /*0028*/ 	.byte	0x04, 0x17
        /*002a*/ 	.short	(.L_47 - .L_46)
.L_46:
        /*002c*/ 	.word	0x00000000
        /*0030*/ 	.short	0x0001
        /*0032*/ 	.short	0x0008
        /*0034*/ 	.byte	0x00, 0xf5, 0x21, 0x00


	//----- nvinfo : EIATTR_KPARAM_INFO
	.align		4
.L_47:
        /*0038*/ 	.byte	0x04, 0x17
        /*003a*/ 	.short	(.L_49 - .L_48)
.L_48:
        /*003c*/ 	.word	0x00000000
        /*0040*/ 	.short	0x0000
        /*0042*/ 	.short	0x0000
        /*0044*/ 	.byte	0x00, 0xf5, 0x21, 0x00


	//----- nvinfo : EIATTR_SPARSE_MMA_MASK
	.align		4
.L_49:
        /*0048*/ 	.byte	0x03, 0x50
        /*004a*/ 	.short	0x0000


	//----- nvinfo : EIATTR_MAXREG_COUNT
	.align		4
        /*004c*/ 	.byte	0x03, 0x1b
        /*004e*/ 	.short	0x00ff


	//----- nvinfo : EIATTR_MERCURY_ISA_VERSION
	.align		4
        /*0050*/ 	.byte	0x03, 0x5f
        /*0052*/ 	.short	0x0101


	//----- nvinfo : EIATTR_VRC_CTA_INIT_COUNT
	.align		4
        /*0054*/ 	.byte	0x02, 0x4a
	.zero		1
	.zero		1


	//----- nvinfo : EIATTR_EXIT_INSTR_OFFSETS
	.align		4
        /*0058*/ 	.byte	0x04, 0x1c
        /*005a*/ 	.short	(.L_51 - .L_50)


	//   ....[0]....
.L_50:
        /*005c*/ 	.word	0x00000080


	//   ....[1]....
        /*0060*/ 	.word	0x00000140


	//----- nvinfo : EIATTR_CBANK_PARAM_SIZE
	.align		4
.L_51:
        /*0064*/ 	.byte	0x03, 0x19
        /*0066*/ 	.short	0x001c


	//----- nvinfo : EIATTR_PARAM_CBANK
	.align		4
        /*0068*/ 	.byte	0x04, 0x0a
        /*006a*/ 	.short	(.L_53 - .L_52)
	.align		4
.L_52:
        /*006c*/ 	.word	index@(.nv.constant0._Z20sumArraysOnGPUOffsetPfS_S_i)
        /*0070*/ 	.short	0x0380
        /*0072*/ 	.short	0x001c


	//----- nvinfo : EIATTR_SW_WAR
	.align		4
.L_53:
        /*0074*/ 	.byte	0x04, 0x36
        /*0076*/ 	.short	(.L_55 - .L_54)
.L_54:
        /*0078*/ 	.word	0x00000008
.L_55:


//--------------------- .nv.info._Z24sumArraysOnGPUDivergencePfS_S_i --------------------------
	.section	.nv.info._Z24sumArraysOnGPUDivergencePfS_S_i,"",@"SHT_CUDA_INFO"
	.sectionflags	@""
	.align	4


	//----- nvinfo : EIATTR_CUDA_API_VERSION
	.align		4
        /*0000*/ 	.byte	0x04, 0x37
        /*0002*/ 	.short	(.L_57 - .L_56)
.L_56:
        /*0004*/ 	.word	0x00000082


	//----- nvinfo : EIATTR_KPARAM_INFO
	.align		4
.L_57:
        /*0008*/ 	.byte	0x04, 0x17
        /*000a*/ 	.short	(.L_59 - .L_58)
.L_58:
        /*000c*/ 	.word	0x00000000
        /*0010*/ 	.short	0x0003
        /*0012*/ 	.short	0x0018
        /*0014*/ 	.byte	0x00, 0xf0, 0x11, 0x00


	//----- nvinfo : EIATTR_KPARAM_INFO
	.align		4
.L_59:
        /*0018*/ 	.byte	0x04, 0x17
        /*001a*/ 	.short	(.L_61 - .L_60)
.L_60:
        /*001c*/ 	.word	0x00000000
        /*0020*/ 	.short	0x0002
        /*0022*/ 	.short	0x0010
        /*0024*/ 	.byte	0x00, 0xf5, 0x21, 0x00


	//----- nvinfo : EIATTR_KPARAM_INFO
	.align		4
.L_61:
        /*0028*/ 	.byte	0x04, 0x17
        /*002a*/ 	.short	(.L_63 - .L_62)
.L_62:
        /*002c*/ 	.word	0x00000000
        /*0030*/ 	.short	0x0001
        /*0032*/ 	.short	0x0008
        /*0034*/ 	.byte	0x00, 0xf5, 0x21, 0x00


	//----- nvinfo : EIATTR_KPARAM_INFO
	.align		4
.L_63:
        /*0038*/ 	.byte	0x04, 0x17
        /*003a*/ 	.short	(.L_65 - .L_64)
.L_64:
        /*003c*/ 	.word	0x00000000
        /*0040*/ 	.short	0x0000
        /*0042*/ 	.short	0x0000
        /*0044*/ 	.byte	0x00, 0xf5, 0x21, 0x00


	//----- nvinfo : EIATTR_SPARSE_MMA_MASK
	.align		4
.L_65:
        /*0048*/ 	.byte	0x03, 0x50
        /*004a*/ 	.short	0x0000


	//----- nvinfo : EIATTR_MAXREG_COUNT
	.align		4
        /*004c*/ 	.byte	0x03, 0x1b
        /*004e*/ 	.short	0x00ff


	//----- nvinfo : EIATTR_MERCURY_ISA_VERSION
	.align		4
        /*0050*/ 	.byte	0x03, 0x5f
        /*0052*/ 	.short	0x0101


	//----- nvinfo : EIATTR_VRC_CTA_INIT_COUNT
	.align		4
        /*0054*/ 	.byte	0x02, 0x4a
	.zero		1
	.zero		1


	//----- nvinfo : EIATTR_EXIT_INSTR_OFFSETS
	.align		4
        /*0058*/ 	.byte	0x04, 0x1c
        /*005a*/ 	.short	(.L_67 - .L_66)


	//   ....[0]....
.L_66:
        /*005c*/ 	.word	0x00000070


	//   ....[1]....
        /*0060*/ 	.word	0x00000130


	//----- nvinfo : EIATTR_CBANK_PARAM_SIZE
	.align		4
.L_67:
        /*0064*/ 	.byte	0x03, 0x19
        /*0066*/ 	.short	0x001c


	//----- nvinfo : EIATTR_PARAM_CBANK
	.align		4
        /*0068*/ 	.byte	0x04, 0x0a
        /*006a*/ 	.short	(.L_69 - .L_68)
	.align		4
.L_68:
        /*006c*/ 	.word	index@(.nv.constant0._Z24sumArraysOnGPUDivergencePfS_S_i)
        /*0070*/ 	.short	0x0380
        /*0072*/ 	.short	0x001c


	//----- nvinfo : EIATTR_SW_WAR
	.align		4
.L_69:
        /*0074*/ 	.byte	0x04, 0x36
        /*0076*/ 	.short	(.L_71 - .L_70)
.L_70:
        /*0078*/ 	.word	0x00000008
.L_71:


//--------------------- .nv.info._Z14sumArraysOnGPUPfS_S_i --------------------------
	.section	.nv.info._Z14sumArraysOnGPUPfS_S_i,"",@"SHT_CUDA_INFO"
	.sectionflags	@""
	.align	4


	//----- nvinfo : EIATTR_CUDA_API_VERSION
	.align		4
        /*0000*/ 	.byte	0x04, 0x37
        /*0002*/ 	.short	(.L_73 - .L_72)
.L_72:
        /*0004*/ 	.word	0x00000082


	//----- nvinfo : EIATTR_KPARAM_INFO
	.align		4
.L_73:
        /*0008*/ 	.byte	0x04, 0x17
        /*000a*/ 	.short	(.L_75 - .L_74)
.L_74:
        /*000c*/ 	.word	0x00000000
        /*0010*/ 	.short	0x0003
        /*0012*/ 	.short	0x0018
        /*0014*/ 	.byte	0x00, 0xf0, 0x11, 0x00


	//----- nvinfo : EIATTR_KPARAM_INFO
	.align		4
.L_75:
        /*0018*/ 	.byte	0x04, 0x17
        /*001a*/ 	.short	(.L_77 - .L_76)
.L_76:
        /*001c*/ 	.word	0x00000000
        /*0020*/ 	.short	0x0002
        /*0022*/ 	.short	0x0010
        /*0024*/ 	.byte	0x00, 0xf5, 0x21, 0x00


	//----- nvinfo : EIATTR_KPARAM_INFO
	.align		4
.L_77:
        /*0028*/ 	.byte	0x04, 0x17
        /*002a*/ 	.short	(.L_79 - .L_78)
.L_78:
        /*002c*/ 	.word	0x00000000
        /*0030*/ 	.short	0x0001
        /*0032*/ 	.short	0x0008
        /*0034*/ 	.byte	0x00, 0xf5, 0x21, 0x00


	//----- nvinfo : EIATTR_KPARAM_INFO
	.align		4
.L_79:
        /*0038*/ 	.byte	0x04, 0x17
        /*003a*/ 	.short	(.L_81 - .L_80)
.L_80:
        /*003c*/ 	.word	0x00000000
        /*0040*/ 	.short	0x0000
        /*0042*/ 	.short	0x0000
        /*0044*/ 	.byte	0x00, 0xf5, 0x21, 0x00


	//----- nvinfo : EIATTR_SPARSE_MMA_MASK
	.align		4
.L_81:
        /*0048*/ 	.byte	0x03, 0x50
        /*004a*/ 	.short	0x0000


	//----- nvinfo : EIATTR_MAXREG_COUNT
	.align		4
        /*004c*/ 	.byte	0x03, 0x1b
        /*004e*/ 	.short	0x00ff


	//----- nvinfo : EIATTR_MERCURY_ISA_VERSION
	.align		4
        /*0050*/ 	.byte	0x03, 0x5f
        /*0052*/ 	.short	0x0101


	//----- nvinfo : EIATTR_VRC_CTA_INIT_COUNT
	.align		4
        /*0054*/ 	.byte	0x02, 0x4a
	.zero		1
	.zero		1


	//----- nvinfo : EIATTR_EXIT_INSTR_OFFSETS
	.align		4
        /*0058*/ 	.byte	0x04, 0x1c
        /*005a*/ 	.short	(.L_83 - .L_82)


	//   ....[0]....
.L_82:
        /*005c*/ 	.word	0x00000070


	//   ....[1]....
        /*0060*/ 	.word	0x00000130


	//----- nvinfo : EIATTR_CBANK_PARAM_SIZE
	.align		4
.L_83:
        /*0064*/ 	.byte	0x03, 0x19
        /*0066*/ 	.short	0x001c


	//----- nvinfo : EIATTR_PARAM_CBANK
	.align		4
        /*0068*/ 	.byte	0x04, 0x0a
        /*006a*/ 	.short	(.L_85 - .L_84)
	.align		4
.L_84:
        /*006c*/ 	.word	index@(.nv.constant0._Z14sumArraysOnGPUPfS_S_i)
        /*0070*/ 	.short	0x0380
        /*0072*/ 	.short	0x001c


	//----- nvinfo : EIATTR_SW_WAR
	.align		4
.L_85:
        /*0074*/ 	.byte	0x04, 0x36
        /*0076*/ 	.short	(.L_87 - .L_86)
.L_86:
        /*0078*/ 	.word	0x00000008
.L_87:


//--------------------- .nv.callgraph             --------------------------
	.section	.nv.callgraph,"",@"SHT_CUDA_CALLGRAPH"
	.align	4
	.sectionentsize	8
	.align		4
        /*0000*/ 	.word	0x00000000
	.align		4
        /*0004*/ 	.word	0xffffffff
	.align		4
        /*0008*/ 	.word	0x00000000
	.align		4
        /*000c*/ 	.word	0xfffffffe
	.align		4
        /*0010*/ 	.word	0x00000000
	.align		4
        /*0014*/ 	.word	0xfffffffd
	.align		4
        /*0018*/ 	.word	0x00000000
	.align		4
        /*001c*/ 	.word	0xfffffffc


//--------------------- .text._Z27sumArraysOnGPUNoCoalescencePfS_S_i --------------------------
	.section	.text._Z27sumArraysOnGPUNoCoalescencePfS_S_i,"ax",@progbits
	.align	128
        .global         _Z27sumArraysOnGPUNoCoalescencePfS_S_i
        .type           _Z27sumArraysOnGPUNoCoalescencePfS_S_i,@function
        .size           _Z27sumArraysOnGPUNoCoalescencePfS_S_i,(.L_x_4 - _Z27sumArraysOnGPUNoCoalescencePfS_S_i)
        .other          _Z27sumArraysOnGPUNoCoalescencePfS_S_i,@"STO_CUDA_ENTRY STV_DEFAULT"
_Z27sumArraysOnGPUNoCoalescencePfS_S_i:
.text._Z27sumArraysOnGPUNoCoalescencePfS_S_i:
[----:B------:R-:W-:Y:S01]  /*0000*/  LDC R1, c[0x0][0x37c] ;  /* 0x0000df00ff017b82 */ /* 0x000fe20000000800 */
[----:B------:R-:W0:Y:S01]  /*0010*/  S2R R9, SR_TID.X ;  /* 0x0000000000097919 */ /* 0x000e220000002100 */
[----:B------:R-:W0:Y:S01]  /*0020*/  LDCU UR4, c[0x0][0x360] ;  /* 0x00006c00ff0477ac */ /* 0x000e220008000800 */
[----:B------:R-:W0:Y:S01]  /*0030*/  S2R R0, SR_CTAID.X ;  /* 0x0000000000007919 */ /* 0x000e220000002500 */
[----:B------:R-:W1:Y:S01]  /*0040*/  LDCU UR5, c[0x0][0x398] ;  /* 0x00007300ff0577ac */ /* 0x000e620008000800 */
[----:B0-----:R-:W-:-:S05]  /*0050*/  IMAD R9, R9, UR4, R0 ;  /* 0x0000000409097c24 */ /* 0x001fca000f8e0200 */
[----:B-1----:R-:W-:-:S13]  /*0060*/  ISETP.GE.AND P0, PT, R9, UR5, PT ;  /* 0x0000000509007c0c */ /* 0x002fda000bf06270 */
[----:B------:R-:W-:Y:S05]  /*0070*/  @P0 EXIT ;  /* 0x000000000000094d */ /* 0x000fea0003800000 */
[----:B------:R-:W0:Y:S01]  /*0080*/  LDC.64 R2, c[0x0][0x380] ;  /* 0x0000e000ff027b82 */ /* 0x000e220000000a00 */
[----:B------:R-:W1:Y:S07]  /*0090*/  LDCU.64 UR4, c[0x0][0x358] ;  /* 0x00006b00ff0477ac */ /* 0x000e6e0008000a00 */
[----:B------:R-:W2:Y:S08]  /*00a0*/  LDC.64 R4, c[0x0][0x388] ;  /* 0x0000e200ff047b82 */ /* 0x000eb00000000a00 */
[----:B------:R-:W3:Y:S01]  /*00b0*/  LDC.64 R6, c[0x0][0x390] ;  /* 0x0000e400ff067b82 */ /* 0x000ee20000000a00 */
[----:B0-----:R-:W-:-:S06]  /*00c0*/  IMAD.WIDE R2, R9, 0x4, R2 ;  /* 0x0000000409027825 */ /* 0x001fcc00078e0202 */
[----:B-1----:R-:W4:Y:S01]  /*00d0*/  LDG.E R2, desc[UR4][R2.64] ;  /* 0x0000000402027981 */ /* 0x002f22000c1e1900 */
[----:B--2---:R-:W-:-:S06]  /*00e0*/  IMAD.WIDE R4, R9, 0x4, R4 ;  /* 0x0000000409047825 */ /* 0x004fcc00078e0204 */
[----:B------:R-:W4:Y:S01]  /*00f0*/  LDG.E R5, desc[UR4][R4.64] ;  /* 0x0000000404057981 */ /* 0x000f22000c1e1900 */
[----:B---3--:R-:W-:-:S04]  /*0100*/  IMAD.WIDE R6, R9, 0x4, R6 ;  /* 0x0000000409067825 */ /* 0x008fc800078e0206 */
[----:B----4-:R-:W-:-:S05]  /*0110*/  FADD R9, R2, R5 ;  /* 0x0000000502097221 */ /* 0x010fca0000000000 */
[----:B------:R-:W-:Y:S01]  /*0120*/  STG.E desc[UR4][R6.64], R9 ;  /* 0x0000000906007986 */ /* 0x000fe2000c101904 */
[----:B------:R-:W-:Y:S05]  /*0130*/  EXIT ;  /* 0x000000000000794d */ /* 0x000fea0003800000 */
.L_x_0:
[----:B------:R-:W-:-:S00]  /*0140*/  BRA `(.L_x_0) ;  /* 0xfffffffc00fc7947 */ /* 0x000fc0000383ffff */
[----:B------:R-:W-:-:S00]  /*0150*/  NOP ;  /* 0x0000000000007918 */ /* 0x000fc00000000000 */
        /* <DEDUP_REMOVED lines=10> */
.L_x_4:


//--------------------- .text._Z20sumArraysOnGPUOffsetPfS_S_i --------------------------
	.section	.text._Z20sumArraysOnGPUOffsetPfS_S_i,"ax",@progbits
	.align	128
        .global         _Z20sumArraysOnGPUOffsetPfS_S_i
        .type           _Z20sumArraysOnGPUOffsetPfS_S_i,@function
        .size           _Z20sumArraysOnGPUOffsetPfS_S_i,(.L_x_5 - _Z20sumArraysOnGPUOffsetPfS_S_i)
        .other          _Z20sumArraysOnGPUOffsetPfS_S_i,@"STO_CUDA_ENTRY STV_DEFAULT"
_Z20sumArraysOnGPUOffsetPfS_S_i:
.text._Z20sumArraysOnGPUOffsetPfS_S_i:
[----:B------:R-:W-:Y:S01]  /*0000*/  LDC R1, c[0x0][0x37c] ;  /* 0x0000df00ff017b82 */ /* 0x000fe20000000800 */
[----:B------:R-:W0:Y:S07]  /*0010*/  S2R R0, SR_TID.X ;  /* 0x0000000000007919 */ /* 0x000e2e0000002100 */
[----:B------:R-:W0:Y:S01]  /*0020*/  S2UR UR4, SR_CTAID.X ;  /* 0x00000000000479c3 */ /* 0x000e220000002500 */
[----:B------:R-:W1:Y:S07]  /*0030*/  LDCU UR5, c[0x0][0x398] ;  /* 0x00007300ff0577ac */ /* 0x000e6e0008000800 */
[----:B------:R-:W0:Y:S02]  /*0040*/  LDC R9, c[0x0][0x360] ;  /* 0x0000d800ff097b82 */ /* 0x000e240000000800 */
[----:B0-----:R-:W-:-:S05]  /*0050*/  IMAD R9, R9, UR4, R0 ;  /* 0x0000000409097c24 */ /* 0x001fca000f8e0200 */
[----:B------:R-:W-:-:S04]  /*0060*/  IADD3 R0, PT, PT, R9, 0xa, RZ ;  /* 0x0000000a09007810 */ /* 0x000fc80007ffe0ff */
        /* <DEDUP_REMOVED lines=14> */
.L_x_1:
        /* <DEDUP_REMOVED lines=11> */
.L_x_5:


//--------------------- .text._Z24sumArraysOnGPUDivergencePfS_S_i --------------------------
	.section	.text._Z24sumArraysOnGPUDivergencePfS_S_i,"ax",@progbits
	.align	128
        .global         _Z24sumArraysOnGPUDivergencePfS_S_i
        .type           _Z24sumArraysOnGPUDivergencePfS_S_i,@function
        .size           _Z24sumArraysOnGPUDivergencePfS_S_i,(.L_x_6 - _Z24sumArraysOnGPUDivergencePfS_S_i)
        .other          _Z24sumArraysOnGPUDivergencePfS_S_i,@"STO_CUDA_ENTRY STV_DEFAULT"
_Z24sumArraysOnGPUDivergencePfS_S_i:
.text._Z24sumArraysOnGPUDivergencePfS_S_i:
[----:B------:R-:W-:Y:S01]  /*0000*/  LDC R1, c[0x0][0x37c] ;  /* 0x0000df00ff017b82 */ /* 0x000fe20000000800 */
[----:B------:R-:W0:Y:S07]  /*0010*/  S2R R0, SR_TID.X ;  /* 0x0000000000007919 */ /* 0x000e2e0000002100 */
[----:B------:R-:W0:Y:S01]  /*0020*/  S2UR UR4, SR_CTAID.X ;  /* 0x00000000000479c3 */ /* 0x000e220000002500 */
[----:B------:R-:W1:Y:S07]  /*0030*/  LDCU UR5, c[0x0][0x398] ;  /* 0x00007300ff0577ac */ /* 0x000e6e0008000800 */
[----:B------:R-:W0:Y:S02]  /*0040*/  LDC R9, c[0x0][0x360] ;  /* 0x0000d800ff097b82 */ /* 0x000e240000000800 */
        /* <DEDUP_REMOVED lines=15> */
.L_x_2:
        /* <DEDUP_REMOVED lines=12> */
.L_x_6:


//--------------------- .text._Z14sumArraysOnGPUPfS_S_i --------------------------
	.section	.text._Z14sumArraysOnGPUPfS_S_i,"ax",@progbits
	.align	128
        .global         _Z14sumArraysOnGPUPfS_S_i
        .type           _Z14sumArraysOnGPUPfS_S_i,@function
        .size           _Z14sumArraysOnGPUPfS_S_i,(.L_x_7 - _Z14sumArraysOnGPUPfS_S_i)
        .other          _Z14sumArraysOnGPUPfS_S_i,@"STO_CUDA_ENTRY STV_DEFAULT"
_Z14sumArraysOnGPUPfS_S_i:
.text._Z14sumArraysOnGPUPfS_S_i:
        /* <DEDUP_REMOVED lines=20> */
.L_x_3:
        /* <DEDUP_REMOVED lines=12> */
.L_x_7:


//--------------------- .nv.shared.reserved.0     --------------------------
	.section	.nv.shared.reserved.0,"aw",@nobits
	.weak		__nv_reservedSMEM_offset_0_alias
	.size		__nv_reservedSMEM_offset_0_alias, 0, 64
	.other		__nv_reservedSMEM_offset_0_alias,@"STO_CUDA_RESERVED_SHARED STV_DEFAULT"
__nv_reservedSMEM_offset_0_alias:
	.zero		0
	.zero		64


//--------------------- .nv.constant0._Z27sumArraysOnGPUNoCoalescencePfS_S_i --------------------------
	.section	.nv.constant0._Z27sumArraysOnGPUNoCoalescencePfS_S_i,"a",@progbits
	.sectionflags	@""
	.align	4
.nv.constant0._Z27sumArraysOnGPUNoCoalescencePfS_S_i:
	.zero		924


//--------------------- .nv.constant0._Z20sumArraysOnGPUOffsetPfS_S_i --------------------------
	.section	.nv.constant0._Z20sumArraysOnGPUOffsetPfS_S_i,"a",@progbits
	.sectionflags	@""
	.align	4
.nv.constant0._Z20sumArraysOnGPUOffsetPfS_S_i:
	.zero		924


//--------------------- .nv.constant0._Z24sumArraysOnGPUDivergencePfS_S_i --------------------------
	.section	.nv.constant0._Z24sumArraysOnGPUDivergencePfS_S_i,"a",@progbits
	.sectionflags	@""
	.align	4
.nv.constant0._Z24sumArraysOnGPUDivergencePfS_S_i:
	.zero		924


//--------------------- .nv.constant0._Z14sumArraysOnGPUPfS_S_i --------------------------
	.section	.nv.constant0._Z14sumArraysOnGPUPfS_S_i,"a",@progbits
	.sectionflags	@""
	.align	4
.nv.constant0._Z14sumArraysOnGPUPfS_S_i:
	.zero		924


//--------------------- SYMBOLS --------------------------

	.type		.nv.reservedSmem.offset0,@object
	.size		.nv.reservedSmem.offset0,0x4
